//
// Generated by NVIDIA NVVM Compiler
//
// Compiler Build ID: CL-36424714
// Cuda compilation tools, release 13.0, V13.0.88
// Based on NVVM 20.0.0
//

.version 9.0
.target sm_100
.address_size 64

	// .globl	_Z15map_kernel_fp16PK6__halfS1_PS_i
// _ZZ24reduce_kernel_fp16_blockPK6__halfPS_iE5sdata has been demoted
// _ZZ26mapreduce_fused_fp16_blockPK6__halfS1_PS_iE5sdata has been demoted

.visible .entry _Z15map_kernel_fp16PK6__halfS1_PS_i(
	.param .u64 .ptr .align 1 _Z15map_kernel_fp16PK6__halfS1_PS_i_param_0,
	.param .u64 .ptr .align 1 _Z15map_kernel_fp16PK6__halfS1_PS_i_param_1,
	.param .u64 .ptr .align 1 _Z15map_kernel_fp16PK6__halfS1_PS_i_param_2,
	.param .u32 _Z15map_kernel_fp16PK6__halfS1_PS_i_param_3
)
{
	.reg .pred 	%p<2>;
	.reg .b16 	%rs<4>;
	.reg .b32 	%r<6>;
	.reg .b64 	%rd<11>;

	ld.param.u64 	%rd1, [_Z15map_kernel_fp16PK6__halfS1_PS_i_param_0];
	ld.param.u64 	%rd2, [_Z15map_kernel_fp16PK6__halfS1_PS_i_param_1];
	ld.param.u64 	%rd3, [_Z15map_kernel_fp16PK6__halfS1_PS_i_param_2];
	ld.param.u32 	%r2, [_Z15map_kernel_fp16PK6__halfS1_PS_i_param_3];
	mov.u32 	%r3, %ctaid.x;
	mov.u32 	%r4, %ntid.x;
	mov.u32 	%r5, %tid.x;
	mad.lo.s32 	%r1, %r3, %r4, %r5;
	setp.ge.s32 	%p1, %r1, %r2;
	@%p1 bra 	$L__BB0_2;
	cvta.to.global.u64 	%rd4, %rd1;
	cvta.to.global.u64 	%rd5, %rd2;
	cvta.to.global.u64 	%rd6, %rd3;
	mul.wide.s32 	%rd7, %r1, 2;
	add.s64 	%rd8, %rd4, %rd7;
	ld.global.u16 	%rs2, [%rd8];
	add.s64 	%rd9, %rd5, %rd7;
	ld.global.u16 	%rs3, [%rd9];
	// begin inline asm
	{mul.f16 %rs1,%rs2,%rs3;
}
	// end inline asm
	add.s64 	%rd10, %rd6, %rd7;
	st.global.u16 	[%rd10], %rs1;
$L__BB0_2:
	ret;

}
	// .globl	_Z24reduce_kernel_fp16_naivePK6__halfPS_i
.visible .entry _Z24reduce_kernel_fp16_naivePK6__halfPS_i(
	.param .u64 .ptr .align 1 _Z24reduce_kernel_fp16_naivePK6__halfPS_i_param_0,
	.param .u64 .ptr .align 1 _Z24reduce_kernel_fp16_naivePK6__halfPS_i_param_1,
	.param .u32 _Z24reduce_kernel_fp16_naivePK6__halfPS_i_param_2
)
{
	.reg .pred 	%p<2>;
	.reg .b16 	%rs<3>;
	.reg .b32 	%r<6>;
	.reg .b64 	%rd<7>;

	ld.param.u64 	%rd1, [_Z24reduce_kernel_fp16_naivePK6__halfPS_i_param_0];
	ld.param.u64 	%rd2, [_Z24reduce_kernel_fp16_naivePK6__halfPS_i_param_1];
	ld.param.u32 	%r2, [_Z24reduce_kernel_fp16_naivePK6__halfPS_i_param_2];
	mov.u32 	%r3, %ctaid.x;
	mov.u32 	%r4, %ntid.x;
	mov.u32 	%r5, %tid.x;
	mad.lo.s32 	%r1, %r3, %r4, %r5;
	setp.ge.s32 	%p1, %r1, %r2;
	@%p1 bra 	$L__BB1_2;
	cvta.to.global.u64 	%rd4, %rd1;
	mul.wide.s32 	%rd5, %r1, 2;
	add.s64 	%rd6, %rd4, %rd5;
	ld.global.u16 	%rs2, [%rd6];
	// begin inline asm
	{ atom.add.noftz.f16 %rs1,[%rd2],%rs2; }

	// end inline asm
$L__BB1_2:
	ret;

}
	// .globl	_Z26mapreduce_fused_fp16_naivePK6__halfS1_PS_i
.visible .entry _Z26mapreduce_fused_fp16_naivePK6__halfS1_PS_i(
	.param .u64 .ptr .align 1 _Z26mapreduce_fused_fp16_naivePK6__halfS1_PS_i_param_0,
	.param .u64 .ptr .align 1 _Z26mapreduce_fused_fp16_naivePK6__halfS1_PS_i_param_1,
	.param .u64 .ptr .align 1 _Z26mapreduce_fused_fp16_naivePK6__halfS1_PS_i_param_2,
	.param .u32 _Z26mapreduce_fused_fp16_naivePK6__halfS1_PS_i_param_3
)
{
	.reg .pred 	%p<2>;
	.reg .b16 	%rs<6>;
	.reg .b32 	%r<6>;
	.reg .b64 	%rd<10>;

	ld.param.u64 	%rd1, [_Z26mapreduce_fused_fp16_naivePK6__halfS1_PS_i_param_0];
	ld.param.u64 	%rd2, [_Z26mapreduce_fused_fp16_naivePK6__halfS1_PS_i_param_1];
	ld.param.u64 	%rd3, [_Z26mapreduce_fused_fp16_naivePK6__halfS1_PS_i_param_2];
	ld.param.u32 	%r2, [_Z26mapreduce_fused_fp16_naivePK6__halfS1_PS_i_param_3];
	mov.u32 	%r3, %ctaid.x;
	mov.u32 	%r4, %ntid.x;
	mov.u32 	%r5, %tid.x;
	mad.lo.s32 	%r1, %r3, %r4, %r5;
	setp.ge.s32 	%p1, %r1, %r2;
	@%p1 bra 	$L__BB2_2;
	cvta.to.global.u64 	%rd5, %rd1;
	cvta.to.global.u64 	%rd6, %rd2;
	mul.wide.s32 	%rd7, %r1, 2;
	add.s64 	%rd8, %rd5, %rd7;
	ld.global.u16 	%rs2, [%rd8];
	add.s64 	%rd9, %rd6, %rd7;
	ld.global.u16 	%rs3, [%rd9];
	// begin inline asm
	{mul.f16 %rs1,%rs2,%rs3;
}
	// end inline asm
	// begin inline asm
	{ atom.add.noftz.f16 %rs4,[%rd3],%rs1; }

	// end inline asm
$L__BB2_2:
	ret;

}
	// .globl	_Z24reduce_kernel_fp16_blockPK6__halfPS_i
.visible .entry _Z24reduce_kernel_fp16_blockPK6__halfPS_i(
	.param .u64 .ptr .align 1 _Z24reduce_kernel_fp16_blockPK6__halfPS_i_param_0,
	.param .u64 .ptr .align 1 _Z24reduce_kernel_fp16_blockPK6__halfPS_i_param_1,
	.param .u32 _Z24reduce_kernel_fp16_blockPK6__halfPS_i_param_2
)
{
	.reg .pred 	%p<6>;
	.reg .b16 	%rs<11>;
	.reg .b32 	%r<14>;
	.reg .b32 	%f<2>;
	.reg .b64 	%rd<7>;
	// demoted variable
	.shared .align 2 .b8 _ZZ24reduce_kernel_fp16_blockPK6__halfPS_iE5sdata[512];
	ld.param.u64 	%rd1, [_Z24reduce_kernel_fp16_blockPK6__halfPS_i_param_0];
	ld.param.u64 	%rd2, [_Z24reduce_kernel_fp16_blockPK6__halfPS_i_param_1];
	ld.param.u32 	%r7, [_Z24reduce_kernel_fp16_blockPK6__halfPS_i_param_2];
	mov.u32 	%r1, %tid.x;
	mov.u32 	%r8, %ctaid.x;
	mov.u32 	%r13, %ntid.x;
	mad.lo.s32 	%r3, %r8, %r13, %r1;
	setp.ge.s32 	%p1, %r3, %r7;
	@%p1 bra 	$L__BB3_2;
	cvta.to.global.u64 	%rd3, %rd1;
	mul.wide.s32 	%rd4, %r3, 2;
	add.s64 	%rd5, %rd3, %rd4;
	ld.global.u16 	%rs10, [%rd5];
	bra.uni 	$L__BB3_3;
$L__BB3_2:
	mov.f32 	%f1, 0f00000000;
	// begin inline asm
	{  cvt.rn.f16.f32 %rs10, %f1;}

	// end inline asm
$L__BB3_3:
	shl.b32 	%r9, %r1, 1;
	mov.u32 	%r10, _ZZ24reduce_kernel_fp16_blockPK6__halfPS_iE5sdata;
	add.s32 	%r4, %r10, %r9;
	st.shared.u16 	[%r4], %rs10;
	bar.sync 	0;
	setp.lt.u32 	%p2, %r13, 2;
	@%p2 bra 	$L__BB3_7;
$L__BB3_4:
	shr.u32 	%r6, %r13, 1;
	setp.ge.u32 	%p3, %r1, %r6;
	@%p3 bra 	$L__BB3_6;
	and.b32  	%r11, %r13, 2046;
	add.s32 	%r12, %r4, %r11;
	ld.shared.u16 	%rs6, [%r4];
	ld.shared.u16 	%rs7, [%r12];
	// begin inline asm
	{add.f16 %rs5,%rs6,%rs7;
}
	// end inline asm
	st.shared.u16 	[%r4], %rs5;
$L__BB3_6:
	bar.sync 	0;
	setp.gt.u32 	%p4, %r13, 3;
	mov.u32 	%r13, %r6;
	@%p4 bra 	$L__BB3_4;
$L__BB3_7:
	setp.ne.s32 	%p5, %r1, 0;
	@%p5 bra 	$L__BB3_9;
	ld.shared.u16 	%rs9, [_ZZ24reduce_kernel_fp16_blockPK6__halfPS_iE5sdata];
	// begin inline asm
	{ atom.add.noftz.f16 %rs8,[%rd2],%rs9; }

	// end inline asm
$L__BB3_9:
	ret;

}
	// .globl	_Z26mapreduce_fused_fp16_blockPK6__halfS1_PS_i
.visible .entry _Z26mapreduce_fused_fp16_blockPK6__halfS1_PS_i(
	.param .u64 .ptr .align 1 _Z26mapreduce_fused_fp16_blockPK6__halfS1_PS_i_param_0,
	.param .u64 .ptr .align 1 _Z26mapreduce_fused_fp16_blockPK6__halfS1_PS_i_param_1,
	.param .u64 .ptr .align 1 _Z26mapreduce_fused_fp16_blockPK6__halfS1_PS_i_param_2,
	.param .u32 _Z26mapreduce_fused_fp16_blockPK6__halfS1_PS_i_param_3
)
{
	.reg .pred 	%p<6>;
	.reg .b16 	%rs<14>;
	.reg .b32 	%r<14>;
	.reg .b32 	%f<2>;
	.reg .b64 	%rd<10>;
	// demoted variable
	.shared .align 2 .b8 _ZZ26mapreduce_fused_fp16_blockPK6__halfS1_PS_iE5sdata[512];
	ld.param.u64 	%rd1, [_Z26mapreduce_fused_fp16_blockPK6__halfS1_PS_i_param_0];
	ld.param.u64 	%rd2, [_Z26mapreduce_fused_fp16_blockPK6__halfS1_PS_i_param_1];
	ld.param.u64 	%rd3, [_Z26mapreduce_fused_fp16_blockPK6__halfS1_PS_i_param_2];
	ld.param.u32 	%r7, [_Z26mapreduce_fused_fp16_blockPK6__halfS1_PS_i_param_3];
	mov.u32 	%r1, %tid.x;
	mov.u32 	%r8, %ctaid.x;
	mov.u32 	%r13, %ntid.x;
	mad.lo.s32 	%r3, %r8, %r13, %r1;
	setp.ge.s32 	%p1, %r3, %r7;
	@%p1 bra 	$L__BB4_2;
	cvta.to.global.u64 	%rd4, %rd1;
	cvta.to.global.u64 	%rd5, %rd2;
	mul.wide.s32 	%rd6, %r3, 2;
	add.s64 	%rd7, %rd4, %rd6;
	add.s64 	%rd8, %rd5, %rd6;
	ld.global.u16 	%rs6, [%rd7];
	ld.global.u16 	%rs7, [%rd8];
	// begin inline asm
	{mul.f16 %rs13,%rs6,%rs7;
}
	// end inline asm
	bra.uni 	$L__BB4_3;
$L__BB4_2:
	mov.f32 	%f1, 0f00000000;
	// begin inline asm
	{  cvt.rn.f16.f32 %rs13, %f1;}

	// end inline asm
$L__BB4_3:
	shl.b32 	%r9, %r1, 1;
	mov.u32 	%r10, _ZZ26mapreduce_fused_fp16_blockPK6__halfS1_PS_iE5sdata;
	add.s32 	%r4, %r10, %r9;
	st.shared.u16 	[%r4], %rs13;
	bar.sync 	0;
	setp.lt.u32 	%p2, %r13, 2;
	@%p2 bra 	$L__BB4_7;
$L__BB4_4:
	shr.u32 	%r6, %r13, 1;
	setp.ge.u32 	%p3, %r1, %r6;
	@%p3 bra 	$L__BB4_6;
	and.b32  	%r11, %r13, 2046;
	add.s32 	%r12, %r4, %r11;
	ld.shared.u16 	%rs9, [%r4];
	ld.shared.u16 	%rs10, [%r12];
	// begin inline asm
	{add.f16 %rs8,%rs9,%rs10;
}
	// end inline asm
	st.shared.u16 	[%r4], %rs8;
$L__BB4_6:
	bar.sync 	0;
	setp.gt.u32 	%p4, %r13, 3;
	mov.u32 	%r13, %r6;
	@%p4 bra 	$L__BB4_4;
$L__BB4_7:
	setp.ne.s32 	%p5, %r1, 0;
	@%p5 bra 	$L__BB4_9;
	ld.shared.u16 	%rs12, [_ZZ26mapreduce_fused_fp16_blockPK6__halfS1_PS_iE5sdata];
	// begin inline asm
	{ atom.add.noftz.f16 %rs11,[%rd3],%rs12; }

	// end inline asm
$L__BB4_9:
	ret;

}


// ===== COMPILED SASS (sm_100) =====

	.target	sm_100

	.elftype	@"ET_EXEC"


//--------------------- .note.nv.tkinfo           --------------------------
	.section	.note.nv.tkinfo,"",@"SHT_NOTE"
	.sectionflags	@"SHF_NOTE_NV_TKINFO"
	.tkinfo
        /*0018*/ 	.word	0x00000002
        /*0030*/ 	.string	""
        /*0030*/ 	.string	"ptxas"
        /*0030*/ 	.string	"Cuda compilation tools, release 13.0, V13.0.88"
        /*0030*/ 	.string	"Build cuda_13.0.r13.0/compiler.36424714_0"
        /*0030*/ 	.string	"-arch sm_100 -m 64 "



//--------------------- .note.nv.cuinfo           --------------------------
	.section	.note.nv.cuinfo,"",@"SHT_NOTE"
	.sectionflags	@"SHF_NOTE_NV_CUINFO"
        /*0018*/ 	.short	0x0002
        /*001a*/ 	.short	0x0064
        /*001c*/ 	.short	0x0082
	.zero		2


//--------------------- .nv.info                  --------------------------
	.section	.nv.info,"",@"SHT_CUDA_INFO"
	.align	4


	//----- nvinfo : EIATTR_REGCOUNT
	.align		4
        /*0000*/ 	.byte	0x04, 0x2f
        /*0002*/ 	.short	(.L_1 - .L_0)
	.align		4
.L_0:
        /*0004*/ 	.word	index@(_Z15map_kernel_fp16PK6__halfS1_PS_i)
        /*0008*/ 	.word	0x0000000c


	//----- nvinfo : EIATTR_FRAME_SIZE
	.align		4
.L_1:
        /*000c*/ 	.byte	0x04, 0x11
        /*000e*/ 	.short	(.L_3 - .L_2)
	.align		4
.L_2:
        /*0010*/ 	.word	index@(_Z15map_kernel_fp16PK6__halfS1_PS_i)
        /*0014*/ 	.word	0x00000000


	//----- nvinfo : EIATTR_REGCOUNT
	.align		4
.L_3:
        /*0018*/ 	.byte	0x04, 0x2f
        /*001a*/ 	.short	(.L_5 - .L_4)
	.align		4
.L_4:
        /*001c*/ 	.word	index@(_Z24reduce_kernel_fp16_naivePK6__halfPS_i)
        /*0020*/ 	.word	0x0000000c


	//----- nvinfo : EIATTR_FRAME_SIZE
	.align		4
.L_5:
        /*0024*/ 	.byte	0x04, 0x11
        /*0026*/ 	.short	(.L_7 - .L_6)
	.align		4
.L_6:
        /*0028*/ 	.word	index@(_Z24reduce_kernel_fp16_naivePK6__halfPS_i)
        /*002c*/ 	.word	0x00000000


	//----- nvinfo : EIATTR_REGCOUNT
	.align		4
.L_7:
        /*0030*/ 	.byte	0x04, 0x2f
        /*0032*/ 	.short	(.L_9 - .L_8)
	.align		4
.L_8:
        /*0034*/ 	.word	index@(_Z26mapreduce_fused_fp16_naivePK6__halfS1_PS_i)
        /*0038*/ 	.word	0x0000000c


	//----- nvinfo : EIATTR_FRAME_SIZE
	.align		4
.L_9:
        /*003c*/ 	.byte	0x04, 0x11
        /*003e*/ 	.short	(.L_11 - .L_10)
	.align		4
.L_10:
        /*0040*/ 	.word	index@(_Z26mapreduce_fused_fp16_naivePK6__halfS1_PS_i)
        /*0044*/ 	.word	0x00000000


	//----- nvinfo : EIATTR_REGCOUNT
	.align		4
.L_11:
        /*0048*/ 	.byte	0x04, 0x2f
        /*004a*/ 	.short	(.L_13 - .L_12)
	.align		4
.L_12:
        /*004c*/ 	.word	index@(_Z24reduce_kernel_fp16_blockPK6__halfPS_i)
        /*0050*/ 	.word	0x0000000c


	//----- nvinfo : EIATTR_FRAME_SIZE
	.align		4
.L_13:
        /*0054*/ 	.byte	0x04, 0x11
        /*0056*/ 	.short	(.L_15 - .L_14)
	.align		4
.L_14:
        /*0058*/ 	.word	index@(_Z24reduce_kernel_fp16_blockPK6__halfPS_i)
        /*005c*/ 	.word	0x00000000


	//----- nvinfo : EIATTR_REGCOUNT
	.align		4
.L_15:
        /*0060*/ 	.byte	0x04, 0x2f
        /*0062*/ 	.short	(.L_17 - .L_16)
	.align		4
.L_16:
        /*0064*/ 	.word	index@(_Z26mapreduce_fused_fp16_blockPK6__halfS1_PS_i)
        /*0068*/ 	.word	0x0000000c


	//----- nvinfo : EIATTR_FRAME_SIZE
	.align		4
.L_17:
        /*006c*/ 	.byte	0x04, 0x11
        /*006e*/ 	.short	(.L_19 - .L_18)
	.align		4
.L_18:
        /*0070*/ 	.word	index@(_Z26mapreduce_fused_fp16_blockPK6__halfS1_PS_i)
        /*0074*/ 	.word	0x00000000


	//----- nvinfo : EIATTR_MIN_STACK_SIZE
	.align		4
.L_19:
        /*0078*/ 	.byte	0x04, 0x12
        /*007a*/ 	.short	(.L_21 - .L_20)
	.align		4
.L_20:
        /*007c*/ 	.word	index@(_Z26mapreduce_fused_fp16_blockPK6__halfS1_PS_i)
        /*0080*/ 	.word	0x00000000


	//----- nvinfo : EIATTR_MIN_STACK_SIZE
	.align		4
.L_21:
        /*0084*/ 	.byte	0x04, 0x12
        /*0086*/ 	.short	(.L_23 - .L_22)
	.align		4
.L_22:
        /*0088*/ 	.word	index@(_Z24reduce_kernel_fp16_blockPK6__halfPS_i)
        /*008c*/ 	.word	0x00000000


	//----- nvinfo : EIATTR_MIN_STACK_SIZE
	.align		4
.L_23:
        /*0090*/ 	.byte	0x04, 0x12
        /*0092*/ 	.short	(.L_25 - .L_24)
	.align		4
.L_24:
        /*0094*/ 	.word	index@(_Z26mapreduce_fused_fp16_naivePK6__halfS1_PS_i)
        /*0098*/ 	.word	0x00000000


	//----- nvinfo : EIATTR_MIN_STACK_SIZE
	.align		4
.L_25:
        /*009c*/ 	.byte	0x04, 0x12
        /*009e*/ 	.short	(.L_27 - .L_26)
	.align		4
.L_26:
        /*00a0*/ 	.word	index@(_Z24reduce_kernel_fp16_naivePK6__halfPS_i)
        /*00a4*/ 	.word	0x00000000


	//----- nvinfo : EIATTR_MIN_STACK_SIZE
	.align		4
.L_27:
        /*00a8*/ 	.byte	0x04, 0x12
        /*00aa*/ 	.short	(.L_29 - .L_28)
	.align		4
.L_28:
        /*00ac*/ 	.word	index@(_Z15map_kernel_fp16PK6__halfS1_PS_i)
        /*00b0*/ 	.word	0x00000000
.L_29:


//--------------------- .nv.compat                --------------------------
	.section	.nv.compat,"",@"SHT_CUDA_COMPAT_INFO"
	.align	4
        /*0000*/ 	.byte	0x02, 0x09, 0x00, 0x00, 0x02, 0x02, 0x01, 0x00, 0x02, 0x05, 0x05, 0x00, 0x03, 0x07, 0x01, 0x01
        /*0010*/ 	.byte	0x02, 0x03, 0x00, 0x00, 0x02, 0x06, 0x01, 0x00, 0x04, 0x0b, 0x08, 0x00, 0x09, 0x00, 0x00, 0x00
        /*0020*/ 	.byte	0x00, 0x00, 0x00, 0x00


//--------------------- .nv.info._Z26mapreduce_fused_fp16_blockPK6__halfS1_PS_i --------------------------
	.section	.nv.info._Z26mapreduce_fused_fp16_blockPK6__halfS1_PS_i,"",@"SHT_CUDA_INFO"
	.sectionflags	@""
	.align	4


	//----- nvinfo : EIATTR_CUDA_API_VERSION
	.align		4
        /*0000*/ 	.byte	0x04, 0x37
        /*0002*/ 	.short	(.L_31 - .L_30)
.L_30:
        /*0004*/ 	.word	0x00000082


	//----- nvinfo : EIATTR_KPARAM_INFO
	.align		4
.L_31:
        /*0008*/ 	.byte	0x04, 0x17
        /*000a*/ 	.short	(.L_33 - .L_32)
.L_32:
        /*000c*/ 	.word	0x00000000
        /*0010*/ 	.short	0x0003
        /*0012*/ 	.short	0x0018
        /*0014*/ 	.byte	0x00, 0xf0, 0x11, 0x00


	//----- nvinfo : EIATTR_KPARAM_INFO
	.align		4
.L_33:
        /*0018*/ 	.byte	0x04, 0x17
        /*001a*/ 	.short	(.L_35 - .L_34)
.L_34:
        /*001c*/ 	.word	0x00000000
        /*0020*/ 	.short	0x0002
        /*0022*/ 	.short	0x0010
        /*0024*/ 	.byte	0x00, 0xf5, 0x21, 0x00


	//----- nvinfo : EIATTR_KPARAM_INFO
	.align		4
.L_35:
        /*0028*/ 	.byte	0x04, 0x17
        /*002a*/ 	.short	(.L_37 - .L_36)
.L_36:
        /*002c*/ 	.word	0x00000000
        /*0030*/ 	.short	0x0001
        /*0032*/ 	.short	0x0008
        /*0034*/ 	.byte	0x00, 0xf5, 0x21, 0x00


	//----- nvinfo : EIATTR_KPARAM_INFO
	.align		4
.L_37:
        /*0038*/ 	.byte	0x04, 0x17
        /*003a*/ 	.short	(.L_39 - .L_38)
.L_38:
        /*003c*/ 	.word	0x00000000
        /*0040*/ 	.short	0x0000
        /*0042*/ 	.short	0x0000
        /*0044*/ 	.byte	0x00, 0xf5, 0x21, 0x00


	//----- nvinfo : EIATTR_SPARSE_MMA_MASK
	.align		4
.L_39:
        /*0048*/ 	.byte	0x03, 0x50
        /*004a*/ 	.short	0x0000


	//----- nvinfo : EIATTR_MAXREG_COUNT
	.align		4
        /*004c*/ 	.byte	0x03, 0x1b
        /*004e*/ 	.short	0x00ff


	//----- nvinfo : EIATTR_NUM_BARRIERS
	.align		4
        /*0050*/ 	.byte	0x02, 0x4c
        /*0052*/ 	.byte	0x01
	.zero		1


	//----- nvinfo : EIATTR_MERCURY_ISA_VERSION
	.align		4
        /*0054*/ 	.byte	0x03, 0x5f
        /*0056*/ 	.short	0x0101


	//----- nvinfo : EIATTR_VRC_CTA_INIT_COUNT
	.align		4
        /*0058*/ 	.byte	0x02, 0x4a
	.zero		1
	.zero		1


	//----- nvinfo : EIATTR_ATOM16_EMUL_INSTR_REG_MAP
	.align		4
        /*005c*/ 	.byte	0x04, 0x2e
        /*005e*/ 	.short	(.L_41 - .L_40)


	//   ....[0]....
.L_40:
        /*0060*/ 	.word	0x000002e0
        /*0064*/ 	.short	0x0008
        /*0066*/ 	.short	0x0000


	//   ....[1]....
        /*0068*/ 	.word	0x00000340
        /*006c*/ 	.short	0x0008
        /*006e*/ 	.short	0x0000


	//----- nvinfo : EIATTR_EXIT_INSTR_OFFSETS
	.align		4
.L_41:
        /*0070*/ 	.byte	0x04, 0x1c
        /*0072*/ 	.short	(.L_43 - .L_42)


	//   ....[0]....
.L_42:
        /*0074*/ 	.word	0x00000250


	//   ....[1]....
        /*0078*/ 	.word	0x00000380


	//----- nvinfo : EIATTR_CRS_STACK_SIZE
	.align		4
.L_43:
        /*007c*/ 	.byte	0x04, 0x1e
        /*007e*/ 	.short	(.L_45 - .L_44)
.L_44:
        /*0080*/ 	.word	0x00000000


	//----- nvinfo : EIATTR_CBANK_PARAM_SIZE
	.align		4
.L_45:
        /*0084*/ 	.byte	0x03, 0x19
        /*0086*/ 	.short	0x001c


	//----- nvinfo : EIATTR_PARAM_CBANK
	.align		4
        /*0088*/ 	.byte	0x04, 0x0a
        /*008a*/ 	.short	(.L_47 - .L_46)
	.align		4
.L_46:
        /*008c*/ 	.word	index@(.nv.constant0._Z26mapreduce_fused_fp16_blockPK6__halfS1_PS_i)
        /*0090*/ 	.short	0x0380
        /*0092*/ 	.short	0x001c


	//----- nvinfo : EIATTR_SW_WAR
	.align		4
.L_47:
        /*0094*/ 	.byte	0x04, 0x36
        /*0096*/ 	.short	(.L_49 - .L_48)
.L_48:
        /*0098*/ 	.word	0x00000008
.L_49:


//--------------------- .nv.info._Z24reduce_kernel_fp16_blockPK6__halfPS_i --------------------------
	.section	.nv.info._Z24reduce_kernel_fp16_blockPK6__halfPS_i,"",@"SHT_CUDA_INFO"
	.sectionflags	@""
	.align	4


	//----- nvinfo : EIATTR_CUDA_API_VERSION
	.align		4
        /*0000*/ 	.byte	0x04, 0x37
        /*0002*/ 	.short	(.L_51 - .L_50)
.L_50:
        /*0004*/ 	.word	0x00000082


	//----- nvinfo : EIATTR_KPARAM_INFO
	.align		4
.L_51:
        /*0008*/ 	.byte	0x04, 0x17
        /*000a*/ 	.short	(.L_53 - .L_52)
.L_52:
        /*000c*/ 	.word	0x00000000
        /*0010*/ 	.short	0x0002
        /*0012*/ 	.short	0x0010
        /*0014*/ 	.byte	0x00, 0xf0, 0x11, 0x00


	//----- nvinfo : EIATTR_KPARAM_INFO
	.align		4
.L_53:
        /*0018*/ 	.byte	0x04, 0x17
        /*001a*/ 	.short	(.L_55 - .L_54)
.L_54:
        /*001c*/ 	.word	0x00000000
        /*0020*/ 	.short	0x0001
        /*0022*/ 	.short	0x0008
        /*0024*/ 	.byte	0x00, 0xf5, 0x21, 0x00


	//----- nvinfo : EIATTR_KPARAM_INFO
	.align		4
.L_55:
        /*0028*/ 	.byte	0x04, 0x17
        /*002a*/ 	.short	(.L_57 - .L_56)
.L_56:
        /*002c*/ 	.word	0x00000000
        /*0030*/ 	.short	0x0000
        /*0032*/ 	.short	0x0000
        /*0034*/ 	.byte	0x00, 0xf5, 0x21, 0x00


	//----- nvinfo : EIATTR_SPARSE_MMA_MASK
	.align		4
.L_57:
        /*0038*/ 	.byte	0x03, 0x50
        /*003a*/ 	.short	0x0000


	//----- nvinfo : EIATTR_MAXREG_COUNT
	.align		4
        /*003c*/ 	.byte	0x03, 0x1b
        /*003e*/ 	.short	0x00ff


	//----- nvinfo : EIATTR_NUM_BARRIERS
	.align		4
        /*0040*/ 	.byte	0x02, 0x4c
        /*0042*/ 	.byte	0x01
	.zero		1


	//----- nvinfo : EIATTR_MERCURY_ISA_VERSION
	.align		4
        /*0044*/ 	.byte	0x03, 0x5f
        /*0046*/ 	.short	0x0101


	//----- nvinfo : EIATTR_VRC_CTA_INIT_COUNT
	.align		4
        /*0048*/ 	.byte	0x02, 0x4a
	.zero		1
	.zero		1


	//----- nvinfo : EIATTR_ATOM16_EMUL_INSTR_REG_MAP
	.align		4
        /*004c*/ 	.byte	0x04, 0x2e
        /*004e*/ 	.short	(.L_59 - .L_58)


	//   ....[0]....
.L_58:
        /*0050*/ 	.word	0x000002a0
        /*0054*/ 	.short	0x0008
        /*0056*/ 	.short	0x0000


	//   ....[1]....
        /*0058*/ 	.word	0x00000300
        /*005c*/ 	.short	0x0008
        /*005e*/ 	.short	0x0000


	//----- nvinfo : EIATTR_EXIT_INSTR_OFFSETS
	.align		4
.L_59:
        /*0060*/ 	.byte	0x04, 0x1c
        /*0062*/ 	.short	(.L_61 - .L_60)


	//   ....[0]....
.L_60:
        /*0064*/ 	.word	0x00000210


	//   ....[1]....
        /*0068*/ 	.word	0x00000340


	//----- nvinfo : EIATTR_CRS_STACK_SIZE
	.align		4
.L_61:
        /*006c*/ 	.byte	0x04, 0x1e
        /*006e*/ 	.short	(.L_63 - .L_62)
.L_62:
        /*0070*/ 	.word	0x00000000


	//----- nvinfo : EIATTR_CBANK_PARAM_SIZE
	.align		4
.L_63:
        /*0074*/ 	.byte	0x03, 0x19
        /*0076*/ 	.short	0x0014


	//----- nvinfo : EIATTR_PARAM_CBANK
	.align		4
        /*0078*/ 	.byte	0x04, 0x0a
        /*007a*/ 	.short	(.L_65 - .L_64)
	.align		4
.L_64:
        /*007c*/ 	.word	index@(.nv.constant0._Z24reduce_kernel_fp16_blockPK6__halfPS_i)
        /*0080*/ 	.short	0x0380
        /*0082*/ 	.short	0x0014


	//----- nvinfo : EIATTR_SW_WAR
	.align		4
.L_65:
        /*0084*/ 	.byte	0x04, 0x36
        /*0086*/ 	.short	(.L_67 - .L_66)
.L_66:
        /*0088*/ 	.word	0x00000008
.L_67:


//--------------------- .nv.info._Z26mapreduce_fused_fp16_naivePK6__halfS1_PS_i --------------------------
	.section	.nv.info._Z26mapreduce_fused_fp16_naivePK6__halfS1_PS_i,"",@"SHT_CUDA_INFO"
	.sectionflags	@""
	.align	4


	//----- nvinfo : EIATTR_CUDA_API_VERSION
	.align		4
        /*0000*/ 	.byte	0x04, 0x37
        /*0002*/ 	.short	(.L_69 - .L_68)
.L_68:
        /*0004*/ 	.word	0x00000082


	//----- nvinfo : EIATTR_KPARAM_INFO
	.align		4
.L_69:
        /*0008*/ 	.byte	0x04, 0x17
        /*000a*/ 	.short	(.L_71 - .L_70)
.L_70:
        /*000c*/ 	.word	0x00000000
        /*0010*/ 	.short	0x0003
        /*0012*/ 	.short	0x0018
        /*0014*/ 	.byte	0x00, 0xf0, 0x11, 0x00


	//----- nvinfo : EIATTR_KPARAM_INFO
	.align		4
.L_71:
        /*0018*/ 	.byte	0x04, 0x17
        /*001a*/ 	.short	(.L_73 - .L_72)
.L_72:
        /*001c*/ 	.word	0x00000000
        /*0020*/ 	.short	0x0002
        /*0022*/ 	.short	0x0010
        /*0024*/ 	.byte	0x00, 0xf5, 0x21, 0x00


	//----- nvinfo : EIATTR_KPARAM_INFO
	.align		4
.L_73:
        /*0028*/ 	.byte	0x04, 0x17
        /*002a*/ 	.short	(.L_75 - .L_74)
.L_74:
        /*002c*/ 	.word	0x00000000
        /*0030*/ 	.short	0x0001
        /*0032*/ 	.short	0x0008
        /*0034*/ 	.byte	0x00, 0xf5, 0x21, 0x00


	//----- nvinfo : EIATTR_KPARAM_INFO
	.align		4
.L_75:
        /*0038*/ 	.byte	0x04, 0x17
        /*003a*/ 	.short	(.L_77 - .L_76)
.L_76:
        /*003c*/ 	.word	0x00000000
        /*0040*/ 	.short	0x0000
        /*0042*/ 	.short	0x0000
        /*0044*/ 	.byte	0x00, 0xf5, 0x21, 0x00


	//----- nvinfo : EIATTR_SPARSE_MMA_MASK
	.align		4
.L_77:
        /*0048*/ 	.byte	0x03, 0x50
        /*004a*/ 	.short	0x0000


	//----- nvinfo : EIATTR_MAXREG_COUNT
	.align		4
        /*004c*/ 	.byte	0x03, 0x1b
        /*004e*/ 	.short	0x00ff


	//----- nvinfo : EIATTR_MERCURY_ISA_VERSION
	.align		4
        /*0050*/ 	.byte	0x03, 0x5f
        /*0052*/ 	.short	0x0101


	//----- nvinfo : EIATTR_VRC_CTA_INIT_COUNT
	.align		4
        /*0054*/ 	.byte	0x02, 0x4a
	.zero		1
	.zero		1


	//----- nvinfo : EIATTR_ATOM16_EMUL_INSTR_REG_MAP
	.align		4
        /*0058*/ 	.byte	0x04, 0x2e
        /*005a*/ 	.short	(.L_79 - .L_78)


	//   ....[0]....
.L_78:
        /*005c*/ 	.word	0x00000120
        /*0060*/ 	.short	0x0002
        /*0062*/ 	.short	0x0000


	//   ....[1]....
        /*0064*/ 	.word	0x000001a0
        /*0068*/ 	.short	0x0002
        /*006a*/ 	.short	0x0000


	//----- nvinfo : EIATTR_EXIT_INSTR_OFFSETS
	.align		4
.L_79:
        /*006c*/ 	.byte	0x04, 0x1c
        /*006e*/ 	.short	(.L_81 - .L_80)


	//   ....[0]....
.L_80:
        /*0070*/ 	.word	0x00000070


	//   ....[1]....
        /*0074*/ 	.word	0x000001e0


	//----- nvinfo : EIATTR_CRS_STACK_SIZE
	.align		4
.L_81:
        /*0078*/ 	.byte	0x04, 0x1e
        /*007a*/ 	.short	(.L_83 - .L_82)
.L_82:
        /*007c*/ 	.word	0x00000000


	//----- nvinfo : EIATTR_CBANK_PARAM_SIZE
	.align		4
.L_83:
        /*0080*/ 	.byte	0x03, 0x19
        /*0082*/ 	.short	0x001c


	//----- nvinfo : EIATTR_PARAM_CBANK
	.align		4
        /*0084*/ 	.byte	0x04, 0x0a
        /*0086*/ 	.short	(.L_85 - .L_84)
	.align		4
.L_84:
        /*0088*/ 	.word	index@(.nv.constant0._Z26mapreduce_fused_fp16_naivePK6__halfS1_PS_i)
        /*008c*/ 	.short	0x0380
        /*008e*/ 	.short	0x001c


	//----- nvinfo : EIATTR_SW_WAR
	.align		4
.L_85:
        /*0090*/ 	.byte	0x04, 0x36
        /*0092*/ 	.short	(.L_87 - .L_86)
.L_86:
        /*0094*/ 	.word	0x00000008
.L_87:


//--------------------- .nv.info._Z24reduce_kernel_fp16_naivePK6__halfPS_i --------------------------
	.section	.nv.info._Z24reduce_kernel_fp16_naivePK6__halfPS_i,"",@"SHT_CUDA_INFO"
	.sectionflags	@""
	.align	4


	//----- nvinfo : EIATTR_CUDA_API_VERSION
	.align		4
        /*0000*/ 	.byte	0x04, 0x37
        /*0002*/ 	.short	(.L_89 - .L_88)
.L_88:
        /*0004*/ 	.word	0x00000082


	//----- nvinfo : EIATTR_KPARAM_INFO
	.align		4
.L_89:
        /*0008*/ 	.byte	0x04, 0x17
        /*000a*/ 	.short	(.L_91 - .L_90)
.L_90:
        /*000c*/ 	.word	0x00000000
        /*0010*/ 	.short	0x0002
        /*0012*/ 	.short	0x0010
        /*0014*/ 	.byte	0x00, 0xf0, 0x11, 0x00


	//----- nvinfo : EIATTR_KPARAM_INFO
	.align		4
.L_91:
        /*0018*/ 	.byte	0x04, 0x17
        /*001a*/ 	.short	(.L_93 - .L_92)
.L_92:
        /*001c*/ 	.word	0x00000000
        /*0020*/ 	.short	0x0001
        /*0022*/ 	.short	0x0008
        /*0024*/ 	.byte	0x00, 0xf5, 0x21, 0x00


	//----- nvinfo : EIATTR_KPARAM_INFO
	.align		4
.L_93:
        /*0028*/ 	.byte	0x04, 0x17
        /*002a*/ 	.short	(.L_95 - .L_94)
.L_94:
        /*002c*/ 	.word	0x00000000
        /*0030*/ 	.short	0x0000
        /*0032*/ 	.short	0x0000
        /*0034*/ 	.byte	0x00, 0xf5, 0x21, 0x00


	//----- nvinfo : EIATTR_SPARSE_MMA_MASK
	.align		4
.L_95:
        /*0038*/ 	.byte	0x03, 0x50
        /*003a*/ 	.short	0x0000


	//----- nvinfo : EIATTR_MAXREG_COUNT
	.align		4
        /*003c*/ 	.byte	0x03, 0x1b
        /*003e*/ 	.short	0x00ff


	//----- nvinfo : EIATTR_MERCURY_ISA_VERSION
	.align		4
        /*0040*/ 	.byte	0x03, 0x5f
        /*0042*/ 	.short	0x0101


	//----- nvinfo : EIATTR_VRC_CTA_INIT_COUNT
	.align		4
        /*0044*/ 	.byte	0x02, 0x4a
	.zero		1
	.zero		1


	//----- nvinfo : EIATTR_ATOM16_EMUL_INSTR_REG_MAP
	.align		4
        /*0048*/ 	.byte	0x04, 0x2e
        /*004a*/ 	.short	(.L_97 - .L_96)


	//   ....[0]....
.L_96:
        /*004c*/ 	.word	0x000000f0
        /*0050*/ 	.short	0x0008
        /*0052*/ 	.short	0x0000


	//   ....[1]....
        /*0054*/ 	.word	0x00000160
        /*0058*/ 	.short	0x0008
        /*005a*/ 	.short	0x0000


	//----- nvinfo : EIATTR_EXIT_INSTR_OFFSETS
	.align		4
.L_97:
        /*005c*/ 	.byte	0x04, 0x1c
        /*005e*/ 	.short	(.L_99 - .L_98)


	//   ....[0]....
.L_98:
        /*0060*/ 	.word	0x00000070


	//   ....[1]....
        /*0064*/ 	.word	0x000001a0


	//----- nvinfo : EIATTR_CRS_STACK_SIZE
	.align		4
.L_99:
        /*0068*/ 	.byte	0x04, 0x1e
        /*006a*/ 	.short	(.L_101 - .L_100)
.L_100:
        /*006c*/ 	.word	0x00000000


	//----- nvinfo : EIATTR_CBANK_PARAM_SIZE
	.align		4
.L_101:
        /*0070*/ 	.byte	0x03, 0x19
        /*0072*/ 	.short	0x0014


	//----- nvinfo : EIATTR_PARAM_CBANK
	.align		4
        /*0074*/ 	.byte	0x04, 0x0a
        /*0076*/ 	.short	(.L_103 - .L_102)
	.align		4
.L_102:
        /*0078*/ 	.word	index@(.nv.constant0._Z24reduce_kernel_fp16_naivePK6__halfPS_i)
        /*007c*/ 	.short	0x0380
        /*007e*/ 	.short	0x0014


	//----- nvinfo : EIATTR_SW_WAR
	.align		4
.L_103:
        /*0080*/ 	.byte	0x04, 0x36
        /*0082*/ 	.short	(.L_105 - .L_104)
.L_104:
        /*0084*/ 	.word	0x00000008
.L_105:


//--------------------- .nv.info._Z15map_kernel_fp16PK6__halfS1_PS_i --------------------------
	.section	.nv.info._Z15map_kernel_fp16PK6__halfS1_PS_i,"",@"SHT_CUDA_INFO"
	.sectionflags	@""
	.align	4


	//----- nvinfo : EIATTR_CUDA_API_VERSION
	.align		4
        /*0000*/ 	.byte	0x04, 0x37
        /*0002*/ 	.short	(.L_107 - .L_106)
.L_106:
        /*0004*/ 	.word	0x00000082


	//----- nvinfo : EIATTR_KPARAM_INFO
	.align		4
.L_107:
        /*0008*/ 	.byte	0x04, 0x17
        /*000a*/ 	.short	(.L_109 - .L_108)
.L_108:
        /*000c*/ 	.word	0x00000000
        /*0010*/ 	.short	0x0003
        /*0012*/ 	.short	0x0018
        /*0014*/ 	.byte	0x00, 0xf0, 0x11, 0x00


	//----- nvinfo : EIATTR_KPARAM_INFO
	.align		4
.L_109:
        /*0018*/ 	.byte	0x04, 0x17
        /*001a*/ 	.short	(.L_111 - .L_110)
.L_110:
        /*001c*/ 	.word	0x00000000
        /*0020*/ 	.short	0x0002
        /*0022*/ 	.short	0x0010
        /*0024*/ 	.byte	0x00, 0xf5, 0x21, 0x00


	//----- nvinfo : EIATTR_KPARAM_INFO
	.align		4
.L_111:
        /*0028*/ 	.byte	0x04, 0x17
        /*002a*/ 	.short	(.L_113 - .L_112)
.L_112:
        /*002c*/ 	.word	0x00000000
        /*0030*/ 	.short	0x0001
        /*0032*/ 	.short	0x0008
        /*0034*/ 	.byte	0x00, 0xf5, 0x21, 0x00


	//----- nvinfo : EIATTR_KPARAM_INFO
	.align		4
.L_113:
        /*0038*/ 	.byte	0x04, 0x17
        /*003a*/ 	.short	(.L_115 - .L_114)
.L_114:
        /*003c*/ 	.word	0x00000000
        /*0040*/ 	.short	0x0000
        /*0042*/ 	.short	0x0000
        /*0044*/ 	.byte	0x00, 0xf5, 0x21, 0x00


	//----- nvinfo : EIATTR_SPARSE_MMA_MASK
	.align		4
.L_115:
        /*0048*/ 	.byte	0x03, 0x50
        /*004a*/ 	.short	0x0000


	//----- nvinfo : EIATTR_MAXREG_COUNT
	.align		4
        /*004c*/ 	.byte	0x03, 0x1b
        /*004e*/ 	.short	0x00ff


	//----- nvinfo : EIATTR_MERCURY_ISA_VERSION
	.align		4
        /*0050*/ 	.byte	0x03, 0x5f
        /*0052*/ 	.short	0x0101


	//----- nvinfo : EIATTR_VRC_CTA_INIT_COUNT
	.align		4
        /*0054*/ 	.byte	0x02, 0x4a
	.zero		1
	.zero		1


	//----- nvinfo : EIATTR_EXIT_INSTR_OFFSETS
	.align		4
        /*0058*/ 	.byte	0x04, 0x1c
        /*005a*/ 	.short	(.L_117 - .L_116)


	//   ....[0]....
.L_116:
        /*005c*/ 	.word	0x00000070


	//   ....[1]....
        /*0060*/ 	.word	0x00000130


	//----- nvinfo : EIATTR_CBANK_PARAM_SIZE
	.align		4
.L_117:
        /*0064*/ 	.byte	0x03, 0x19
        /*0066*/ 	.short	0x001c


	//----- nvinfo : EIATTR_PARAM_CBANK
	.align		4
        /*0068*/ 	.byte	0x04, 0x0a
        /*006a*/ 	.short	(.L_119 - .L_118)
	.align		4
.L_118:
        /*006c*/ 	.word	index@(.nv.constant0._Z15map_kernel_fp16PK6__halfS1_PS_i)
        /*0070*/ 	.short	0x0380
        /*0072*/ 	.short	0x001c


	//----- nvinfo : EIATTR_SW_WAR
	.align		4
.L_119:
        /*0074*/ 	.byte	0x04, 0x36
        /*0076*/ 	.short	(.L_121 - .L_120)
.L_120:
        /*0078*/ 	.word	0x00000008
.L_121:


//--------------------- .nv.callgraph             --------------------------
	.section	.nv.callgraph,"",@"SHT_CUDA_CALLGRAPH"
	.align	4
	.sectionentsize	8
	.align		4
        /*0000*/ 	.word	0x00000000
	.align		4
        /*0004*/ 	.word	0xffffffff
	.align		4
        /*0008*/ 	.word	0x00000000
	.align		4
        /*000c*/ 	.word	0xfffffffe
	.align		4
        /*0010*/ 	.word	0x00000000
	.align		4
        /*0014*/ 	.word	0xfffffffd
	.align		4
        /*0018*/ 	.word	0x00000000
	.align		4
        /*001c*/ 	.word	0xfffffffc


//--------------------- .text._Z26mapreduce_fused_fp16_blockPK6__halfS1_PS_i --------------------------
	.section	.text._Z26mapreduce_fused_fp16_blockPK6__halfS1_PS_i,"ax",@progbits
	.align	128
        .global         _Z26mapreduce_fused_fp16_blockPK6__halfS1_PS_i
        .type           _Z26mapreduce_fused_fp16_blockPK6__halfS1_PS_i,@function
        .size           _Z26mapreduce_fused_fp16_blockPK6__halfS1_PS_i,(.L_x_13 - _Z26mapreduce_fused_fp16_blockPK6__halfS1_PS_i)
        .other          _Z26mapreduce_fused_fp16_blockPK6__halfS1_PS_i,@"STO_CUDA_ENTRY STV_DEFAULT"
_Z26mapreduce_fused_fp16_blockPK6__halfS1_PS_i:
.text._Z26mapreduce_fused_fp16_blockPK6__halfS1_PS_i:
[----:B------:R-:W-:Y:S01]  /*0000*/  LDC R1, c[0x0][0x37c] ;  /* 0x0000df00ff017b82 */ /* 0x000fe20000000800 */
[----:B------:R-:W0:Y:S07]  /*0010*/  S2R R9, SR_TID.X ;  /* 0x0000000000097919 */ /* 0x000e2e0000002100 */
[----:B------:R-:W0:Y:S01]  /*0020*/  S2UR UR4, SR_CTAID.X ;  /* 0x00000000000479c3 */ /* 0x000e220000002500 */
[----:B------:R-:W1:Y:S01]  /*0030*/  LDCU UR5, c[0x0][0x398] ;  /* 0x00007300ff0577ac */ /* 0x000e620008000800 */
[----:B------:R-:W2:Y:S06]  /*0040*/  LDCU.64 UR6, c[0x0][0x358] ;  /* 0x00006b00ff0677ac */ /* 0x000eac0008000a00 */
[----:B------:R-:W0:Y:S08]  /*0050*/  LDC R0, c[0x0][0x360] ;  /* 0x0000d800ff007b82 */ /* 0x000e300000000800 */
[----:B------:R-:W3:Y:S08]  /*0060*/  LDC.64 R2, c[0x0][0x380] ;  /* 0x0000e000ff027b82 */ /* 0x000ef00000000a00 */
[----:B------:R-:W4:Y:S01]  /*0070*/  LDC.64 R4, c[0x0][0x388] ;  /* 0x0000e200ff047b82 */ /* 0x000f220000000a00 */
[----:B0-----:R-:W-:-:S05]  /*0080*/  IMAD R7, R0, UR4, R9 ;  /* 0x0000000400077c24 */ /* 0x001fca000f8e0209 */
[----:B-1----:R-:W-:-:S13]  /*0090*/  ISETP.GE.AND P0, PT, R7, UR5, PT ;  /* 0x0000000507007c0c */ /* 0x002fda000bf06270 */
[----:B---3--:R-:W-:-:S04]  /*00a0*/  @!P0 IMAD.WIDE R2, R7, 0x2, R2 ;  /* 0x0000000207028825 */ /* 0x008fc800078e0202 */
[----:B----4-:R-:W-:Y:S02]  /*00b0*/  @!P0 IMAD.WIDE R4, R7, 0x2, R4 ;  /* 0x0000000207048825 */ /* 0x010fe400078e0204 */
[----:B--2---:R-:W2:Y:S04]  /*00c0*/  @!P0 LDG.E.U16 R2, desc[UR6][R2.64] ;  /* 0x0000000602028981 */ /* 0x004ea8000c1e1500 */
[----:B------:R-:W2:Y:S01]  /*00d0*/  @!P0 LDG.E.U16 R5, desc[UR6][R4.64] ;  /* 0x0000000604058981 */ /* 0x000ea2000c1e1500 */
[----:B------:R-:W0:Y:S01]  /*00e0*/  S2UR UR5, SR_CgaCtaId ;  /* 0x00000000000579c3 */ /* 0x000e220000008800 */
[----:B------:R-:W-:Y:S01]  /*00f0*/  UMOV UR4, 0x400 ;  /* 0x0000040000047882 */ /* 0x000fe20000000000 */
[----:B------:R-:W-:Y:S01]  /*0100*/  ISETP.GE.U32.AND P1, PT, R0, 0x2, PT ;  /* 0x000000020000780c */ /* 0x000fe20003f26070 */
[----:B0-----:R-:W-:-:S06]  /*0110*/  ULEA UR4, UR5, UR4, 0x18 ;  /* 0x0000000405047291 */ /* 0x001fcc000f8ec0ff */
[----:B------:R-:W-:Y:S01]  /*0120*/  LEA R6, R9, UR4, 0x1 ;  /* 0x0000000409067c11 */ /* 0x000fe2000f8e08ff */
[----:B--2---:R-:W-:-:S05]  /*0130*/  @!P0 HMUL2 R5, R2.H0_H0, R5.H0_H0 ;  /* 0x2000000502058232 */ /* 0x004fca0000000800 */
[----:B------:R-:W-:Y:S02]  /*0140*/  @P0 PRMT R5, RZ, 0x7610, R5 ;  /* 0x00007610ff050816 */ /* 0x000fe40000000005 */
[----:B------:R-:W-:-:S03]  /*0150*/  ISETP.NE.AND P0, PT, R9, RZ, PT ;  /* 0x000000ff0900720c */ /* 0x000fc60003f05270 */
[----:B------:R0:W-:Y:S01]  /*0160*/  STS.U16 [R6], R5 ;  /* 0x0000000506007388 */ /* 0x0001e20000000400 */
[----:B------:R-:W-:Y:S06]  /*0170*/  BAR.SYNC.DEFER_BLOCKING 0x0 ;  /* 0x0000000000007b1d */ /* 0x000fec0000010000 */
[----:B------:R-:W-:Y:S05]  /*0180*/  @!P1 BRA `(.L_x_0) ;  /* 0x0000000000309947 */ /* 0x000fea0003800000 */
.L_x_1:
[----:B------:R-:W-:-:S04]  /*0190*/  SHF.R.U32.HI R4, RZ, 0x1, R0 ;  /* 0x00000001ff047819 */ /* 0x000fc80000011600 */
[----:B------:R-:W-:-:S13]  /*01a0*/  ISETP.GE.U32.AND P1, PT, R9, R4, PT ;  /* 0x000000040900720c */ /* 0x000fda0003f26070 */
[----:B------:R-:W-:Y:S01]  /*01b0*/  @!P1 LOP3.LUT R3, R0, 0x7fe, RZ, 0xc0, !PT ;  /* 0x000007fe00039812 */ /* 0x000fe200078ec0ff */
[----:B------:R-:W-:Y:S04]  /*01c0*/  @!P1 LDS.U16 R2, [R6] ;  /* 0x0000000006029984 */ /* 0x000fe80000000400 */
[----:B------:R-:W-:-:S06]  /*01d0*/  @!P1 IMAD.IADD R3, R6, 0x1, R3 ;  /* 0x0000000106039824 */ /* 0x000fcc00078e0203 */
[----:B------:R-:W1:Y:S02]  /*01e0*/  @!P1 LDS.U16 R3, [R3] ;  /* 0x0000000003039984 */ /* 0x000e640000000400 */
[----:B-1----:R-:W-:-:S05]  /*01f0*/  @!P1 HADD2 R2, R2.H0_H0, R3.H0_H0 ;  /* 0x2000000302029230 */ /* 0x002fca0000000800 */
[----:B------:R1:W-:Y:S01]  /*0200*/  @!P1 STS.U16 [R6], R2 ;  /* 0x0000000206009388 */ /* 0x0003e20000000400 */
[----:B------:R-:W-:Y:S01]  /*0210*/  BAR.SYNC.DEFER_BLOCKING 0x0 ;  /* 0x0000000000007b1d */ /* 0x000fe20000010000 */
[----:B------:R-:W-:Y:S01]  /*0220*/  ISETP.GT.U32.AND P1, PT, R0, 0x3, PT ;  /* 0x000000030000780c */ /* 0x000fe20003f24070 */
[----:B------:R-:W-:-:S12]  /*0230*/  IMAD.MOV.U32 R0, RZ, RZ, R4 ;  /* 0x000000ffff007224 */ /* 0x000fd800078e0004 */
[----:B-1----:R-:W-:Y:S05]  /*0240*/  @P1 BRA `(.L_x_1) ;  /* 0xfffffffc00d01947 */ /* 0x002fea000383ffff */
.L_x_0:
[----:B------:R-:W-:Y:S05]  /*0250*/  @P0 EXIT ;  /* 0x000000000000094d */ /* 0x000fea0003800000 */
[----:B------:R-:W1:Y:S01]  /*0260*/  S2UR UR5, SR_CgaCtaId ;  /* 0x00000000000579c3 */ /* 0x000e620000008800 */
[----:B------:R-:W-:-:S07]  /*0270*/  UMOV UR4, 0x400 ;  /* 0x0000040000047882 */ /* 0x000fce0000000000 */
[----:B------:R-:W2:Y:S01]  /*0280*/  LDC.64 R8, c[0x0][0x390] ;  /* 0x0000e400ff087b82 */ /* 0x000ea20000000a00 */
[----:B-1----:R-:W-:Y:S01]  /*0290*/  ULEA UR4, UR5, UR4, 0x18 ;  /* 0x0000000405047291 */ /* 0x002fe2000f8ec0ff */
[----:B--2---:R-:W-:Y:S01]  /*02a0*/  LOP3.LUT R2, R8, 0xfffffffd, RZ, 0xc0, !PT ;  /* 0xfffffffd08027812 */ /* 0x004fe200078ec0ff */
[----:B------:R-:W-:-:S07]  /*02b0*/  IMAD.MOV.U32 R3, RZ, RZ, R9 ;  /* 0x000000ffff037224 */ /* 0x000fce00078e0009 */
[----:B------:R-:W1:Y:S01]  /*02c0*/  LDS.U16 R0, [UR4] ;  /* 0x00000004ff007984 */ /* 0x000e620008000400 */
[----:B------:R-:W-:-:S03]  /*02d0*/  LOP3.LUT R4, R8, 0x2, RZ, 0xc0, !PT ;  /* 0x0000000208047812 */ /* 0x000fc600078ec0ff */
[----:B0-----:R0:W5:Y:S01]  /*02e0*/  LD.E R5, desc[UR6][R2.64] ;  /* 0x0000000602057980 */ /* 0x001162000c101900 */
[----:B------:R-:W-:Y:S01]  /*02f0*/  ISETP.EQ.U32.AND P0, PT, R4, RZ, PT ;  /* 0x000000ff0400720c */ /* 0x000fe20003f02070 */
[----:B------:R-:W-:-:S05]  /*0300*/  IMAD.MOV.U32 R4, RZ, RZ, 0x3254 ;  /* 0x00003254ff047424 */ /* 0x000fca00078e00ff */
[----:B------:R-:W-:-:S07]  /*0310*/  SEL R4, R4, 0x7610, P0 ;  /* 0x0000761004047807 */ /* 0x000fce0000000000 */
.L_x_2:
[----:B-1---5:R-:W-:-:S05]  /*0320*/  HADD2 R6, R5, R0.H0_H0 ;  /* 0x2000000005067230 */ /* 0x022fca0000000000 */
[----:B------:R-:W-:-:S05]  /*0330*/  PRMT R7, R5, R4, R6 ;  /* 0x0000000405077216 */ /* 0x000fca0000000006 */
[----:B------:R-:W2:Y:S02]  /*0340*/  ATOM.E.CAS.STRONG.GPU PT, R6, [R2], R5, R7 ;  /* 0x000000050206738b */ /* 0x000ea400001ee107 */
[----:B--2---:R-:W-:Y:S01]  /*0350*/  ISETP.NE.U32.AND P0, PT, R6, R5, PT ;  /* 0x000000050600720c */ /* 0x004fe20003f05070 */
[----:B------:R-:W-:-:S12]  /*0360*/  IMAD.MOV.U32 R5, RZ, RZ, R6 ;  /* 0x000000ffff057224 */ /* 0x000fd800078e0006 */
[----:B------:R-:W-:Y:S05]  /*0370*/  @P0 BRA `(.L_x_2) ;  /* 0xfffffffc00e80947 */ /* 0x000fea000383ffff */
[----:B------:R-:W-:Y:S05]  /*0380*/  EXIT ;  /* 0x000000000000794d */ /* 0x000fea0003800000 */
.L_x_3:
[----:B------:R-:W-:-:S00]  /*0390*/  BRA `(.L_x_3) ;  /* 0xfffffffc00fc7947 */ /* 0x000fc0000383ffff */
[----:B------:R-:W-:-:S00]  /*03a0*/  NOP ;  /* 0x0000000000007918 */ /* 0x000fc00000000000 */
        /* <DEDUP_REMOVED lines=13> */
.L_x_13:


//--------------------- .text._Z24reduce_kernel_fp16_blockPK6__halfPS_i --------------------------
	.section	.text._Z24reduce_kernel_fp16_blockPK6__halfPS_i,"ax",@progbits
	.align	128
        .global         _Z24reduce_kernel_fp16_blockPK6__halfPS_i
        .type           _Z24reduce_kernel_fp16_blockPK6__halfPS_i,@function
        .size           _Z24reduce_kernel_fp16_blockPK6__halfPS_i,(.L_x_14 - _Z24reduce_kernel_fp16_blockPK6__halfPS_i)
        .other          _Z24reduce_kernel_fp16_blockPK6__halfPS_i,@"STO_CUDA_ENTRY STV_DEFAULT"
_Z24reduce_kernel_fp16_blockPK6__halfPS_i:
.text._Z24reduce_kernel_fp16_blockPK6__halfPS_i:
[----:B------:R-:W-:Y:S01]  /*0000*/  LDC R1, c[0x0][0x37c] ;  /* 0x0000df00ff017b82 */ /* 0x000fe20000000800 */
[----:B------:R-:W0:Y:S07]  /*0010*/  S2R R7, SR_TID.X ;  /* 0x0000000000077919 */ /* 0x000e2e0000002100 */
[----:B------:R-:W0:Y:S01]  /*0020*/  S2UR UR4, SR_CTAID.X ;  /* 0x00000000000479c3 */ /* 0x000e220000002500 */
[----:B------:R-:W1:Y:S01]  /*0030*/  LDCU UR5, c[0x0][0x390] ;  /* 0x00007200ff0577ac */ /* 0x000e620008000800 */
[----:B------:R-:W2:Y:S06]  /*0040*/  LDCU.64 UR6, c[0x0][0x358] ;  /* 0x00006b00ff0677ac */ /* 0x000eac0008000a00 */
[----:B------:R-:W0:Y:S02]  /*0050*/  LDC R0, c[0x0][0x360] ;  /* 0x0000d800ff007b82 */ /* 0x000e240000000800 */
[----:B0-----:R-:W-:-:S05]  /*0060*/  IMAD R5, R0, UR4, R7 ;  /* 0x0000000400057c24 */ /* 0x001fca000f8e0207 */
[----:B-1----:R-:W-:-:S13]  /*0070*/  ISETP.GE.AND P1, PT, R5, UR5, PT ;  /* 0x0000000505007c0c */ /* 0x002fda000bf26270 */
[----:B------:R-:W0:Y:S02]  /*0080*/  @!P1 LDC.64 R2, c[0x0][0x380] ;  /* 0x0000e000ff029b82 */ /* 0x000e240000000a00 */
[----:B0-----:R-:W-:-:S05]  /*0090*/  @!P1 IMAD.WIDE R2, R5, 0x2, R2 ;  /* 0x0000000205029825 */ /* 0x001fca00078e0202 */
[----:B--2---:R-:W2:Y:S01]  /*00a0*/  @!P1 LDG.E.U16 R4, desc[UR6][R2.64] ;  /* 0x0000000602049981 */ /* 0x004ea2000c1e1500 */
[----:B------:R-:W0:Y:S01]  /*00b0*/  S2UR UR5, SR_CgaCtaId ;  /* 0x00000000000579c3 */ /* 0x000e220000008800 */
[----:B------:R-:W-:Y:S01]  /*00c0*/  UMOV UR4, 0x400 ;  /* 0x0000040000047882 */ /* 0x000fe20000000000 */
[----:B------:R-:W-:Y:S02]  /*00d0*/  ISETP.GE.U32.AND P2, PT, R0, 0x2, PT ;  /* 0x000000020000780c */ /* 0x000fe40003f46070 */
[----:B------:R-:W-:Y:S01]  /*00e0*/  ISETP.NE.AND P0, PT, R7, RZ, PT ;  /* 0x000000ff0700720c */ /* 0x000fe20003f05270 */
[----:B0-----:R-:W-:-:S06]  /*00f0*/  ULEA UR4, UR5, UR4, 0x18 ;  /* 0x0000000405047291 */ /* 0x001fcc000f8ec0ff */
[----:B------:R-:W-:Y:S02]  /*0100*/  LEA R5, R7, UR4, 0x1 ;  /* 0x0000000407057c11 */ /* 0x000fe4000f8e08ff */
[----:B------:R-:W-:-:S05]  /*0110*/  @P1 PRMT R4, RZ, 0x7610, R4 ;  /* 0x00007610ff041816 */ /* 0x000fca0000000004 */
[----:B--2---:R0:W-:Y:S01]  /*0120*/  STS.U16 [R5], R4 ;  /* 0x0000000405007388 */ /* 0x0041e20000000400 */
[----:B------:R-:W-:Y:S06]  /*0130*/  BAR.SYNC.DEFER_BLOCKING 0x0 ;  /* 0x0000000000007b1d */ /* 0x000fec0000010000 */
[----:B------:R-:W-:Y:S05]  /*0140*/  @!P2 BRA `(.L_x_4) ;  /* 0x000000000030a947 */ /* 0x000fea0003800000 */
.L_x_5:
[----:B0-----:R-:W-:-:S04]  /*0150*/  SHF.R.U32.HI R4, RZ, 0x1, R0 ;  /* 0x00000001ff047819 */ /* 0x001fc80000011600 */
[----:B------:R-:W-:-:S13]  /*0160*/  ISETP.GE.U32.AND P1, PT, R7, R4, PT ;  /* 0x000000040700720c */ /* 0x000fda0003f26070 */
[----:B------:R-:W-:Y:S01]  /*0170*/  @!P1 LOP3.LUT R2, R0, 0x7fe, RZ, 0xc0, !PT ;  /* 0x000007fe00029812 */ /* 0x000fe200078ec0ff */
[----:B------:R-:W-:Y:S04]  /*0180*/  @!P1 LDS.U16 R3, [R5] ;  /* 0x0000000005039984 */ /* 0x000fe80000000400 */
[----:B------:R-:W-:-:S06]  /*0190*/  @!P1 IMAD.IADD R2, R5, 0x1, R2 ;  /* 0x0000000105029824 */ /* 0x000fcc00078e0202 */
[----:B------:R-:W0:Y:S02]  /*01a0*/  @!P1 LDS.U16 R2, [R2] ;  /* 0x0000000002029984 */ /* 0x000e240000000400 */
[----:B0-----:R-:W-:-:S05]  /*01b0*/  @!P1 HADD2 R3, R3.H0_H0, R2.H0_H0 ;  /* 0x2000000203039230 */ /* 0x001fca0000000800 */
[----:B------:R1:W-:Y:S01]  /*01c0*/  @!P1 STS.U16 [R5], R3 ;  /* 0x0000000305009388 */ /* 0x0003e20000000400 */
[----:B------:R-:W-:Y:S01]  /*01d0*/  BAR.SYNC.DEFER_BLOCKING 0x0 ;  /* 0x0000000000007b1d */ /* 0x000fe20000010000 */
[----:B------:R-:W-:Y:S01]  /*01e0*/  ISETP.GT.U32.AND P1, PT, R0, 0x3, PT ;  /* 0x000000030000780c */ /* 0x000fe20003f24070 */
[----:B------:R-:W-:-:S12]  /*01f0*/  IMAD.MOV.U32 R0, RZ, RZ, R4 ;  /* 0x000000ffff007224 */ /* 0x000fd800078e0004 */
[----:B-1----:R-:W-:Y:S05]  /*0200*/  @P1 BRA `(.L_x_5) ;  /* 0xfffffffc00d01947 */ /* 0x002fea000383ffff */
.L_x_4:
        /* <DEDUP_REMOVED lines=8> */
[----:B0-----:R-:W-:-:S03]  /*0290*/  LOP3.LUT R4, R8, 0x2, RZ, 0xc0, !PT ;  /* 0x0000000208047812 */ /* 0x001fc600078ec0ff */
[----:B------:R0:W5:Y:S01]  /*02a0*/  LD.E R5, desc[UR6][R2.64] ;  /* 0x0000000602057980 */ /* 0x000162000c101900 */
[----:B------:R-:W-:Y:S01]  /*02b0*/  ISETP.EQ.U32.AND P0, PT, R4, RZ, PT ;  /* 0x000000ff0400720c */ /* 0x000fe20003f02070 */
[----:B------:R-:W-:-:S05]  /*02c0*/  IMAD.MOV.U32 R4, RZ, RZ, 0x3254 ;  /* 0x00003254ff047424 */ /* 0x000fca00078e00ff */
[----:B------:R-:W-:-:S07]  /*02d0*/  SEL R4, R4, 0x7610, P0 ;  /* 0x0000761004047807 */ /* 0x000fce0000000000 */
.L_x_6:
[----:B-1---5:R-:W-:-:S05]  /*02e0*/  HADD2 R6, R5, R0.H0_H0 ;  /* 0x2000000005067230 */ /* 0x022fca0000000000 */
[----:B------:R-:W-:-:S05]  /*02f0*/  PRMT R7, R5, R4, R6 ;  /* 0x0000000405077216 */ /* 0x000fca0000000006 */
[----:B------:R-:W2:Y:S02]  /*0300*/  ATOM.E.CAS.STRONG.GPU PT, R6, [R2], R5, R7 ;  /* 0x000000050206738b */ /* 0x000ea400001ee107 */
[----:B--2---:R-:W-:Y:S01]  /*0310*/  ISETP.NE.U32.AND P0, PT, R6, R5, PT ;  /* 0x000000050600720c */ /* 0x004fe20003f05070 */
[----:B------:R-:W-:-:S12]  /*0320*/  IMAD.MOV.U32 R5, RZ, RZ, R6 ;  /* 0x000000ffff057224 */ /* 0x000fd800078e0006 */
[----:B------:R-:W-:Y:S05]  /*0330*/  @P0 BRA `(.L_x_6) ;  /* 0xfffffffc00e80947 */ /* 0x000fea000383ffff */
[----:B------:R-:W-:Y:S05]  /*0340*/  EXIT ;  /* 0x000000000000794d */ /* 0x000fea0003800000 */
.L_x_7:
        /* <DEDUP_REMOVED lines=11> */
.L_x_14:


//--------------------- .text._Z26mapreduce_fused_fp16_naivePK6__halfS1_PS_i --------------------------
	.section	.text._Z26mapreduce_fused_fp16_naivePK6__halfS1_PS_i,"ax",@progbits
	.align	128
        .global         _Z26mapreduce_fused_fp16_naivePK6__halfS1_PS_i
        .type           _Z26mapreduce_fused_fp16_naivePK6__halfS1_PS_i,@function
        .size           _Z26mapreduce_fused_fp16_naivePK6__halfS1_PS_i,(.L_x_15 - _Z26mapreduce_fused_fp16_naivePK6__halfS1_PS_i)
        .other          _Z26mapreduce_fused_fp16_naivePK6__halfS1_PS_i,@"STO_CUDA_ENTRY STV_DEFAULT"
_Z26mapreduce_fused_fp16_naivePK6__halfS1_PS_i:
.text._Z26mapreduce_fused_fp16_naivePK6__halfS1_PS_i:
[----:B------:R-:W-:Y:S01]  /*0000*/  LDC R1, c[0x0][0x37c] ;  /* 0x0000df00ff017b82 */ /* 0x000fe20000000800 */
[----:B------:R-:W0:Y:S07]  /*0010*/  S2R R0, SR_TID.X ;  /* 0x0000000000007919 */ /* 0x000e2e0000002100 */
[----:B------:R-:W0:Y:S01]  /*0020*/  S2UR UR4, SR_CTAID.X ;  /* 0x00000000000479c3 */ /* 0x000e220000002500 */
[----:B------:R-:W1:Y:S07]  /*0030*/  LDCU UR5, c[0x0][0x398] ;  /* 0x00007300ff0577ac */ /* 0x000e6e0008000800 */
[----:B------:R-:W0:Y:S02]  /*0040*/  LDC R9, c[0x0][0x360] ;  /* 0x0000d800ff097b82 */ /* 0x000e240000000800 */
[----:B0-----:R-:W-:-:S05]  /*0050*/  IMAD R9, R9, UR4, R0 ;  /* 0x0000000409097c24 */ /* 0x001fca000f8e0200 */
[----:B-1----:R-:W-:-:S13]  /*0060*/  ISETP.GE.AND P0, PT, R9, UR5, PT ;  /* 0x0000000509007c0c */ /* 0x002fda000bf06270 */
[----:B------:R-:W-:Y:S05]  /*0070*/  @P0 EXIT ;  /* 0x000000000000094d */ /* 0x000fea0003800000 */
[----:B------:R-:W0:Y:S01]  /*0080*/  LDC.64 R4, c[0x0][0x380] ;  /* 0x0000e000ff047b82 */ /* 0x000e220000000a00 */
[----:B------:R-:W1:Y:S07]  /*0090*/  LDCU.64 UR4, c[0x0][0x358] ;  /* 0x00006b00ff0477ac */ /* 0x000e6e0008000a00 */
[----:B------:R-:W2:Y:S08]  /*00a0*/  LDC.64 R6, c[0x0][0x388] ;  /* 0x0000e200ff067b82 */ /* 0x000eb00000000a00 */
[----:B------:R-:W3:Y:S01]  /*00b0*/  LDC.64 R2, c[0x0][0x390] ;  /* 0x0000e400ff027b82 */ /* 0x000ee20000000a00 */
[----:B0-----:R-:W-:-:S06]  /*00c0*/  IMAD.WIDE R4, R9, 0x2, R4 ;  /* 0x0000000209047825 */ /* 0x001fcc00078e0204 */
[----:B-1----:R-:W4:Y:S01]  /*00d0*/  LDG.E.U16 R4, desc[UR4][R4.64] ;  /* 0x0000000404047981 */ /* 0x002f22000c1e1500 */
[----:B--2---:R-:W-:-:S06]  /*00e0*/  IMAD.WIDE R6, R9, 0x2, R6 ;  /* 0x0000000209067825 */ /* 0x004fcc00078e0206 */
[----:B------:R-:W4:Y:S01]  /*00f0*/  LDG.E.U16 R7, desc[UR4][R6.64] ;  /* 0x0000000406077981 */ /* 0x000f22000c1e1500 */
[----:B---3--:R-:W-:Y:S01]  /*0100*/  LOP3.LUT R8, R2, 0xfffffffd, RZ, 0xc0, !PT ;  /* 0xfffffffd02087812 */ /* 0x008fe200078ec0ff */
[----:B------:R-:W-:-:S05]  /*0110*/  IMAD.MOV.U32 R9, RZ, RZ, R3 ;  /* 0x000000ffff097224 */ /* 0x000fca00078e0003 */
[----:B------:R0:W5:Y:S01]  /*0120*/  LD.E R3, desc[UR4][R8.64] ;  /* 0x0000000408037980 */ /* 0x000162000c101900 */
[----:B------:R-:W-:-:S04]  /*0130*/  LOP3.LUT R0, R2, 0x2, RZ, 0xc0, !PT ;  /* 0x0000000202007812 */ /* 0x000fc800078ec0ff */
[----:B------:R-:W-:Y:S01]  /*0140*/  ISETP.EQ.U32.AND P0, PT, R0, RZ, PT ;  /* 0x000000ff0000720c */ /* 0x000fe20003f02070 */
[----:B------:R-:W-:-:S05]  /*0150*/  HFMA2 R0, -RZ, RZ, 0, 0.19775390625 ;  /* 0x00003254ff007431 */ /* 0x000fca00000001ff */
[----:B------:R-:W-:Y:S01]  /*0160*/  SEL R0, R0, 0x7610, P0 ;  /* 0x0000761000007807 */ /* 0x000fe20000000000 */
[----:B0---4-:R-:W-:-:S07]  /*0170*/  HMUL2 R7, R4.H0_H0, R7.H0_H0 ;  /* 0x2000000704077232 */ /* 0x011fce0000000800 */
.L_x_8:
[----:B-----5:R-:W-:-:S05]  /*0180*/  HADD2 R4, R3, R7.H0_H0 ;  /* 0x2000000703047230 */ /* 0x020fca0000000000 */
[----:B------:R-:W-:-:S05]  /*0190*/  PRMT R5, R3, R0, R4 ;  /* 0x0000000003057216 */ /* 0x000fca0000000004 */
[----:B------:R-:W2:Y:S02]  /*01a0*/  ATOM.E.CAS.STRONG.GPU PT, R4, [R8], R3, R5 ;  /* 0x000000030804738b */ /* 0x000ea400001ee105 */
[----:B--2---:R-:W-:Y:S01]  /*01b0*/  ISETP.NE.U32.AND P0, PT, R4, R3, PT ;  /* 0x000000030400720c */ /* 0x004fe20003f05070 */
[----:B------:R-:W-:-:S12]  /*01c0*/  IMAD.MOV.U32 R3, RZ, RZ, R4 ;  /* 0x000000ffff037224 */ /* 0x000fd800078e0004 */
[----:B------:R-:W-:Y:S05]  /*01d0*/  @P0 BRA `(.L_x_8) ;  /* 0xfffffffc00e80947 */ /* 0x000fea000383ffff */
[----:B------:R-:W-:Y:S05]  /*01e0*/  EXIT ;  /* 0x000000000000794d */ /* 0x000fea0003800000 */
.L_x_9:
        /* <DEDUP_REMOVED lines=9> */
.L_x_15:


//--------------------- .text._Z24reduce_kernel_fp16_naivePK6__halfPS_i --------------------------
	.section	.text._Z24reduce_kernel_fp16_naivePK6__halfPS_i,"ax",@progbits
	.align	128
        .global         _Z24reduce_kernel_fp16_naivePK6__halfPS_i
        .type           _Z24reduce_kernel_fp16_naivePK6__halfPS_i,@function
        .size           _Z24reduce_kernel_fp16_naivePK6__halfPS_i,(.L_x_16 - _Z24reduce_kernel_fp16_naivePK6__halfPS_i)
        .other          _Z24reduce_kernel_fp16_naivePK6__halfPS_i,@"STO_CUDA_ENTRY STV_DEFAULT"
_Z24reduce_kernel_fp16_naivePK6__halfPS_i:
.text._Z24reduce_kernel_fp16_naivePK6__halfPS_i:
        /* <DEDUP_REMOVED lines=10> */
[----:B------:R-:W2:Y:S01]  /*00a0*/  LDC.64 R8, c[0x0][0x388] ;  /* 0x0000e200ff087b82 */ /* 0x000ea20000000a00 */
[----:B0-----:R-:W-:-:S06]  /*00b0*/  IMAD.WIDE R2, R5, 0x2, R2 ;  /* 0x0000000205027825 */ /* 0x001fcc00078e0202 */
[----:B-1----:R0:W5:Y:S01]  /*00c0*/  LDG.E.U16 R2, desc[UR4][R2.64] ;  /* 0x0000000402027981 */ /* 0x002162000c1e1500 */
[----:B--2---:R-:W-:Y:S01]  /*00d0*/  LOP3.LUT R4, R8, 0xfffffffd, RZ, 0xc0, !PT ;  /* 0xfffffffd08047812 */ /* 0x004fe200078ec0ff */
[----:B------:R-:W-:-:S05]  /*00e0*/  IMAD.MOV.U32 R5, RZ, RZ, R9 ;  /* 0x000000ffff057224 */ /* 0x000fca00078e0009 */
[----:B------:R0:W5:Y:S01]  /*00f0*/  LD.E R7, desc[UR4][R4.64] ;  /* 0x0000000404077980 */ /* 0x000162000c101900 */
[----:B------:R-:W-:-:S04]  /*0100*/  LOP3.LUT R0, R8, 0x2, RZ, 0xc0, !PT ;  /* 0x0000000208007812 */ /* 0x000fc800078ec0ff */
[----:B------:R-:W-:Y:S01]  /*0110*/  ISETP.EQ.U32.AND P0, PT, R0, RZ, PT ;  /* 0x000000ff0000720c */ /* 0x000fe20003f02070 */
[----:B------:R-:W-:-:S05]  /*0120*/  IMAD.MOV.U32 R0, RZ, RZ, 0x3254 ;  /* 0x00003254ff007424 */ /* 0x000fca00078e00ff */
[----:B0-----:R-:W-:-:S07]  /*0130*/  SEL R0, R0, 0x7610, P0 ;  /* 0x0000761000007807 */ /* 0x001fce0000000000 */
.L_x_10:
[----:B-----5:R-:W-:-:S05]  /*0140*/  HADD2 R3, R7, R2.H0_H0 ;  /* 0x2000000207037230 */ /* 0x020fca0000000000 */
[----:B------:R-:W-:-:S05]  /*0150*/  PRMT R3, R7, R0, R3 ;  /* 0x0000000007037216 */ /* 0x000fca0000000003 */
[----:B------:R-:W2:Y:S02]  /*0160*/  ATOM.E.CAS.STRONG.GPU PT, R6, [R4], R7, R3 ;  /* 0x000000070406738b */ /* 0x000ea400001ee103 */
[----:B--2---:R-:W-:Y:S01]  /*0170*/  ISETP.NE.U32.AND P0, PT, R6, R7, PT ;  /* 0x000000070600720c */ /* 0x004fe20003f05070 */
[----:B------:R-:W-:-:S12]  /*0180*/  IMAD.MOV.U32 R7, RZ, RZ, R6 ;  /* 0x000000ffff077224 */ /* 0x000fd800078e0006 */
[----:B------:R-:W-:Y:S05]  /*0190*/  @P0 BRA `(.L_x_10) ;  /* 0xfffffffc00e80947 */ /* 0x000fea000383ffff */
[----:B------:R-:W-:Y:S05]  /*01a0*/  EXIT ;  /* 0x000000000000794d */ /* 0x000fea0003800000 */
.L_x_11:
        /* <DEDUP_REMOVED lines=13> */
.L_x_16:


//--------------------- .text._Z15map_kernel_fp16PK6__halfS1_PS_i --------------------------
	.section	.text._Z15map_kernel_fp16PK6__halfS1_PS_i,"ax",@progbits
	.align	128
        .global         _Z15map_kernel_fp16PK6__halfS1_PS_i
        .type           _Z15map_kernel_fp16PK6__halfS1_PS_i,@function
        .size           _Z15map_kernel_fp16PK6__halfS1_PS_i,(.L_x_17 - _Z15map_kernel_fp16PK6__halfS1_PS_i)
        .other          _Z15map_kernel_fp16PK6__halfS1_PS_i,@"STO_CUDA_ENTRY STV_DEFAULT"
_Z15map_kernel_fp16PK6__halfS1_PS_i:
.text._Z15map_kernel_fp16PK6__halfS1_PS_i:
        /* <DEDUP_REMOVED lines=16> */
[----:B---3--:R-:W-:-:S04]  /*0100*/  IMAD.WIDE R6, R9, 0x2, R6 ;  /* 0x0000000209067825 */ /* 0x008fc800078e0206 */
[----:B----4-:R-:W-:-:S05]  /*0110*/  HMUL2 R5, R2.H0_H0, R5.H0_H0 ;  /* 0x2000000502057232 */ /* 0x010fca0000000800 */
[----:B------:R-:W-:Y:S01]  /*0120*/  STG.E.U16 desc[UR4][R6.64], R5 ;  /* 0x0000000506007986 */ /* 0x000fe2000c101504 */
[----:B------:R-:W-:Y:S05]  /*0130*/  EXIT ;  /* 0x000000000000794d */ /* 0x000fea0003800000 */
.L_x_12:
        /* <DEDUP_REMOVED lines=12> */
.L_x_17:


//--------------------- .nv.shared._Z26mapreduce_fused_fp16_blockPK6__halfS1_PS_i --------------------------
	.section	.nv.shared._Z26mapreduce_fused_fp16_blockPK6__halfS1_PS_i,"aw",@nobits
	.sectionflags	@""
	.align	2
.nv.shared._Z26mapreduce_fused_fp16_blockPK6__halfS1_PS_i:
	.zero		1536


//--------------------- .nv.shared.reserved.0     --------------------------
	.section	.nv.shared.reserved.0,"aw",@nobits
	.weak		__nv_reservedSMEM_offset_0_alias
	.size		__nv_reservedSMEM_offset_0_alias, 0, 64
	.other		__nv_reservedSMEM_offset_0_alias,@"STO_CUDA_RESERVED_SHARED STV_DEFAULT"
__nv_reservedSMEM_offset_0_alias:
	.zero		0
	.zero		64


//--------------------- .nv.shared._Z24reduce_kernel_fp16_blockPK6__halfPS_i --------------------------
	.section	.nv.shared._Z24reduce_kernel_fp16_blockPK6__halfPS_i,"aw",@nobits
	.sectionflags	@""
	.align	2
.nv.shared._Z24reduce_kernel_fp16_blockPK6__halfPS_i:
	.zero		1536


//--------------------- .nv.constant0._Z26mapreduce_fused_fp16_blockPK6__halfS1_PS_i --------------------------
	.section	.nv.constant0._Z26mapreduce_fused_fp16_blockPK6__halfS1_PS_i,"a",@progbits
	.sectionflags	@""
	.align	4
.nv.constant0._Z26mapreduce_fused_fp16_blockPK6__halfS1_PS_i:
	.zero		924


//--------------------- .nv.constant0._Z24reduce_kernel_fp16_blockPK6__halfPS_i --------------------------
	.section	.nv.constant0._Z24reduce_kernel_fp16_blockPK6__halfPS_i,"a",@progbits
	.sectionflags	@""
	.align	4
.nv.constant0._Z24reduce_kernel_fp16_blockPK6__halfPS_i:
	.zero		916


//--------------------- .nv.constant0._Z26mapreduce_fused_fp16_naivePK6__halfS1_PS_i --------------------------
	.section	.nv.constant0._Z26mapreduce_fused_fp16_naivePK6__halfS1_PS_i,"a",@progbits
	.sectionflags	@""
	.align	4
.nv.constant0._Z26mapreduce_fused_fp16_naivePK6__halfS1_PS_i:
	.zero		924


//--------------------- .nv.constant0._Z24reduce_kernel_fp16_naivePK6__halfPS_i --------------------------
	.section	.nv.constant0._Z24reduce_kernel_fp16_naivePK6__halfPS_i,"a",@progbits
	.sectionflags	@""
	.align	4
.nv.constant0._Z24reduce_kernel_fp16_naivePK6__halfPS_i:
	.zero		916


//--------------------- .nv.constant0._Z15map_kernel_fp16PK6__halfS1_PS_i --------------------------
	.section	.nv.constant0._Z15map_kernel_fp16PK6__halfS1_PS_i,"a",@progbits
	.sectionflags	@""
	.align	4
.nv.constant0._Z15map_kernel_fp16PK6__halfS1_PS_i:
	.zero		924


//--------------------- SYMBOLS --------------------------

	.type		.nv.reservedSmem.offset0,@object
	.size		.nv.reservedSmem.offset0,0x4
	.type		.nv.reservedSmem.cap,@object
	.size		.nv.reservedSmem.cap,0x4
